//
// Generated by NVIDIA NVVM Compiler
//
// Compiler Build ID: CL-36424714
// Cuda compilation tools, release 13.0, V13.0.88
// Based on NVVM 20.0.0
//

.version 9.0
.target sm_100
.address_size 64

	// .globl	_Z12print3dArrayPi
.extern .func  (.param .b32 func_retval0) vprintf
(
	.param .b64 vprintf_param_0,
	.param .b64 vprintf_param_1
)
;
.global .align 1 .b8 $str[78] = {116, 105, 100, 32, 58, 32, 37, 51, 100, 44, 32, 103, 105, 100, 58, 32, 37, 51, 100, 44, 32, 100, 97, 116, 97, 32, 58, 32, 37, 51, 100, 44, 32, 98, 108, 111, 99, 73, 100, 120, 46, 120, 58, 37, 51, 100, 44, 32, 98, 108, 111, 99, 73, 100, 120, 46, 121, 58, 37, 51, 100, 44, 32, 98, 108, 111, 99, 73, 100, 120, 46, 122, 58, 37, 51, 100, 10};

.visible .entry _Z12print3dArrayPi(
	.param .u64 .ptr .align 1 _Z12print3dArrayPi_param_0
)
{
	.local .align 8 .b8 	__local_depot0[24];
	.reg .b64 	%SP;
	.reg .b64 	%SPL;
	.reg .b32 	%r<20>;
	.reg .b64 	%rd<9>;

	mov.u64 	%SPL, __local_depot0;
	cvta.local.u64 	%SP, %SPL;
	ld.param.u64 	%rd1, [_Z12print3dArrayPi_param_0];
	cvta.to.global.u64 	%rd2, %rd1;
	add.u64 	%rd3, %SP, 0;
	add.u64 	%rd4, %SPL, 0;
	mov.u32 	%r1, %ntid.x;
	mov.u32 	%r2, %ntid.y;
	mov.u32 	%r3, %ntid.z;
	mov.u32 	%r4, %ctaid.z;
	mov.u32 	%r5, %nctaid.x;
	mov.u32 	%r6, %nctaid.y;
	mov.u32 	%r7, %tid.z;
	mov.u32 	%r8, %ctaid.y;
	mov.u32 	%r9, %tid.y;
	mov.u32 	%r10, %ctaid.x;
	mov.u32 	%r11, %tid.x;
	mad.lo.s32 	%r12, %r4, %r6, %r8;
	mad.lo.s32 	%r13, %r12, %r5, %r10;
	mad.lo.s32 	%r14, %r13, %r3, %r7;
	mad.lo.s32 	%r15, %r14, %r2, %r9;
	mad.lo.s32 	%r16, %r15, %r1, %r11;
	mul.wide.s32 	%rd5, %r16, 4;
	add.s64 	%rd6, %rd2, %rd5;
	ld.global.u32 	%r17, [%rd6];
	st.local.v2.u32 	[%rd4], {%r11, %r16};
	st.local.v2.u32 	[%rd4+8], {%r17, %r10};
	st.local.v2.u32 	[%rd4+16], {%r8, %r4};
	mov.u64 	%rd7, $str;
	cvta.global.u64 	%rd8, %rd7;
	{ // callseq 0, 0
	.param .b64 param0;
	st.param.b64 	[param0], %rd8;
	.param .b64 param1;
	st.param.b64 	[param1], %rd3;
	.param .b32 retval0;
	call.uni (retval0), 
	vprintf, 
	(
	param0, 
	param1
	);
	ld.param.b32 	%r18, [retval0];
	} // callseq 0
	ret;

}


// ===== COMPILED SASS (sm_100) =====

	.target	sm_100

	.elftype	@"ET_EXEC"


//--------------------- .note.nv.tkinfo           --------------------------
	.section	.note.nv.tkinfo,"",@"SHT_NOTE"
	.sectionflags	@"SHF_NOTE_NV_TKINFO"
	.tkinfo
        /*0018*/ 	.word	0x00000002
        /*0030*/ 	.string	""
        /*0030*/ 	.string	"ptxas"
        /*0030*/ 	.string	"Cuda compilation tools, release 13.0, V13.0.88"
        /*0030*/ 	.string	"Build cuda_13.0.r13.0/compiler.36424714_0"
        /*0030*/ 	.string	"-arch sm_100 -m 64 "



//--------------------- .note.nv.cuinfo           --------------------------
	.section	.note.nv.cuinfo,"",@"SHT_NOTE"
	.sectionflags	@"SHF_NOTE_NV_CUINFO"
        /*0018*/ 	.short	0x0002
        /*001a*/ 	.short	0x0064
        /*001c*/ 	.short	0x0082
	.zero		2


//--------------------- .nv.info                  --------------------------
	.section	.nv.info,"",@"SHT_CUDA_INFO"
	.align	4


	//----- nvinfo : EIATTR_REGCOUNT
	.align		4
        /*0000*/ 	.byte	0x04, 0x2f
        /*0002*/ 	.short	(.L_2 - .L_1)
	.align		4
.L_1:
        /*0004*/ 	.word	index@(_Z12print3dArrayPi)
        /*0008*/ 	.word	0x00000018


	//----- nvinfo : EIATTR_FRAME_SIZE
	.align		4
.L_2:
        /*000c*/ 	.byte	0x04, 0x11
        /*000e*/ 	.short	(.L_4 - .L_3)
	.align		4
.L_3:
        /*0010*/ 	.word	index@(_Z12print3dArrayPi)
        /*0014*/ 	.word	0x00000018


	//----- nvinfo : EIATTR_MIN_STACK_SIZE
	.align		4
.L_4:
        /*0018*/ 	.byte	0x04, 0x12
        /*001a*/ 	.short	(.L_6 - .L_5)
	.align		4
.L_5:
        /*001c*/ 	.word	index@(_Z12print3dArrayPi)
        /*0020*/ 	.word	0x00000018
.L_6:


//--------------------- .nv.compat                --------------------------
	.section	.nv.compat,"",@"SHT_CUDA_COMPAT_INFO"
	.align	4
        /*0000*/ 	.byte	0x02, 0x09, 0x00, 0x00, 0x02, 0x02, 0x01, 0x00, 0x02, 0x05, 0x05, 0x00, 0x03, 0x07, 0x01, 0x01
        /*0010*/ 	.byte	0x02, 0x03, 0x00, 0x00, 0x02, 0x06, 0x01, 0x00, 0x04, 0x0b, 0x08, 0x00, 0x09, 0x00, 0x00, 0x00
        /*0020*/ 	.byte	0x00, 0x00, 0x00, 0x00


//--------------------- .nv.info._Z12print3dArrayPi --------------------------
	.section	.nv.info._Z12print3dArrayPi,"",@"SHT_CUDA_INFO"
	.sectionflags	@""
	.align	4


	//----- nvinfo : EIATTR_CUDA_API_VERSION
	.align		4
        /*0000*/ 	.byte	0x04, 0x37
        /*0002*/ 	.short	(.L_8 - .L_7)
.L_7:
        /*0004*/ 	.word	0x00000082


	//----- nvinfo : EIATTR_KPARAM_INFO
	.align		4
.L_8:
        /*0008*/ 	.byte	0x04, 0x17
        /*000a*/ 	.short	(.L_10 - .L_9)
.L_9:
        /*000c*/ 	.word	0x00000000
        /*0010*/ 	.short	0x0000
        /*0012*/ 	.short	0x0000
        /*0014*/ 	.byte	0x00, 0xf5, 0x21, 0x00


	//----- nvinfo : EIATTR_SPARSE_MMA_MASK
	.align		4
.L_10:
        /*0018*/ 	.byte	0x03, 0x50
        /*001a*/ 	.short	0x0000


	//----- nvinfo : EIATTR_MAXREG_COUNT
	.align		4
        /*001c*/ 	.byte	0x03, 0x1b
        /*001e*/ 	.short	0x00ff


	//----- nvinfo : EIATTR_EXTERNS
	.align		4
        /*0020*/ 	.byte	0x04, 0x0f
        /*0022*/ 	.short	(.L_12 - .L_11)


	//   ....[0]....
	.align		4
.L_11:
        /*0024*/ 	.word	index@(vprintf)


	//----- nvinfo : EIATTR_MERCURY_ISA_VERSION
	.align		4
.L_12:
        /*0028*/ 	.byte	0x03, 0x5f
        /*002a*/ 	.short	0x0101


	//----- nvinfo : EIATTR_VRC_CTA_INIT_COUNT
	.align		4
        /*002c*/ 	.byte	0x02, 0x4a
	.zero		1
	.zero		1


	//----- nvinfo : EIATTR_SYSCALL_OFFSETS
	.align		4
        /*0030*/ 	.byte	0x04, 0x46
        /*0032*/ 	.short	(.L_14 - .L_13)


	//   ....[0]....
.L_13:
        /*0034*/ 	.word	0x00000230


	//----- nvinfo : EIATTR_EXIT_INSTR_OFFSETS
	.align		4
.L_14:
        /*0038*/ 	.byte	0x04, 0x1c
        /*003a*/ 	.short	(.L_16 - .L_15)


	//   ....[0]....
.L_15:
        /*003c*/ 	.word	0x00000240


	//----- nvinfo : EIATTR_CBANK_PARAM_SIZE
	.align		4
.L_16:
        /*0040*/ 	.byte	0x03, 0x19
        /*0042*/ 	.short	0x0008


	//----- nvinfo : EIATTR_PARAM_CBANK
	.align		4
        /*0044*/ 	.byte	0x04, 0x0a
        /*0046*/ 	.short	(.L_18 - .L_17)
	.align		4
.L_17:
        /*0048*/ 	.word	index@(.nv.constant0._Z12print3dArrayPi)
        /*004c*/ 	.short	0x0380
        /*004e*/ 	.short	0x0008


	//----- nvinfo : EIATTR_SW_WAR
	.align		4
.L_18:
        /*0050*/ 	.byte	0x04, 0x36
        /*0052*/ 	.short	(.L_20 - .L_19)
.L_19:
        /*0054*/ 	.word	0x00000008
.L_20:


//--------------------- .nv.callgraph             --------------------------
	.section	.nv.callgraph,"",@"SHT_CUDA_CALLGRAPH"
	.align	4
	.sectionentsize	8
	.align		4
        /*0000*/ 	.word	0x00000000
	.align		4
        /*0004*/ 	.word	0xffffffff
	.align		4
        /*0008*/ 	.word	index@(_Z12print3dArrayPi)
	.align		4
        /*000c*/ 	.word	index@(vprintf)
	.align		4
        /*0010*/ 	.word	0x00000000
	.align		4
        /*0014*/ 	.word	0xfffffffe
	.align		4
        /*0018*/ 	.word	0x00000000
	.align		4
        /*001c*/ 	.word	0xfffffffd
	.align		4
        /*0020*/ 	.word	0x00000000
	.align		4
        /*0024*/ 	.word	0xfffffffc


//--------------------- .nv.constant4             --------------------------
	.section	.nv.constant4,"a",@progbits
	.align	8
	.align		8
.nv.constant4:
        /*0000*/ 	.dword	vprintf
	.align		8
        /*0008*/ 	.dword	$str


//--------------------- .text._Z12print3dArrayPi  --------------------------
	.section	.text._Z12print3dArrayPi,"ax",@progbits
	.align	128
        .global         _Z12print3dArrayPi
        .type           _Z12print3dArrayPi,@function
        .size           _Z12print3dArrayPi,(.L_x_2 - _Z12print3dArrayPi)
        .other          _Z12print3dArrayPi,@"STO_CUDA_ENTRY STV_DEFAULT"
_Z12print3dArrayPi:
.text._Z12print3dArrayPi:
[----:B------:R-:W0:Y:S01]  /*0000*/  LDC R1, c[0x0][0x37c] ;  /* 0x0000df00ff017b82 */ /* 0x000e220000000800 */
[----:B------:R-:W1:Y:S01]  /*0010*/  S2R R13, SR_CTAID.Z ;  /* 0x00000000000d7919 */ /* 0x000e620000002700 */
[----:B------:R-:W2:Y:S06]  /*0020*/  LDCU UR6, c[0x0][0x2fc] ;  /* 0x00005f80ff0677ac */ /* 0x000eac0008000800 */
[----:B------:R-:W3:Y:S01]  /*0030*/  LDC.64 R2, c[0x0][0x380] ;  /* 0x0000e000ff027b82 */ /* 0x000ee20000000a00 */
[----:B0-----:R-:W-:Y:S01]  /*0040*/  IADD3 R1, PT, PT, R1, -0x18, RZ ;  /* 0xffffffe801017810 */ /* 0x001fe20007ffe0ff */
[----:B------:R-:W1:Y:S01]  /*0050*/  S2R R12, SR_CTAID.Y ;  /* 0x00000000000c7919 */ /* 0x000e620000002600 */
[----:B------:R-:W0:Y:S01]  /*0060*/  LDCU UR7, c[0x0][0x360] ;  /* 0x00006c00ff0777ac */ /* 0x000e220008000800 */
[----:B------:R-:W4:Y:S01]  /*0070*/  S2R R9, SR_CTAID.X ;  /* 0x0000000000097919 */ /* 0x000f220000002500 */
[----:B------:R-:W5:Y:S01]  /*0080*/  LDCU UR8, c[0x0][0x364] ;  /* 0x00006c80ff0877ac */ /* 0x000f620008000800 */
[----:B------:R-:W2:Y:S01]  /*0090*/  S2R R5, SR_TID.Z ;  /* 0x0000000000057919 */ /* 0x000ea20000002300 */
[----:B------:R-:W2:Y:S01]  /*00a0*/  LDCU UR9, c[0x0][0x368] ;  /* 0x00006d00ff0977ac */ /* 0x000ea20008000800 */
[----:B------:R-:W5:Y:S01]  /*00b0*/  S2R R15, SR_TID.Y ;  /* 0x00000000000f7919 */ /* 0x000f620000002200 */
[----:B------:R-:W4:Y:S01]  /*00c0*/  LDCU UR4, c[0x0][0x370] ;  /* 0x00006e00ff0477ac */ /* 0x000f220008000800 */
[----:B------:R-:W0:Y:S01]  /*00d0*/  S2R R14, SR_TID.X ;  /* 0x00000000000e7919 */ /* 0x000e220000002100 */
[----:B------:R-:W1:Y:S02]  /*00e0*/  LDCU UR5, c[0x0][0x374] ;  /* 0x00006e80ff0577ac */ /* 0x000e640008000800 */
[----:B-1----:R-:W-:-:S04]  /*00f0*/  IMAD R0, R13, UR5, R12 ;  /* 0x000000050d007c24 */ /* 0x002fc8000f8e020c */
[----:B----4-:R-:W-:Y:S01]  /*0100*/  IMAD R0, R0, UR4, R9 ;  /* 0x0000000400007c24 */ /* 0x010fe2000f8e0209 */
[----:B------:R-:W1:Y:S03]  /*0110*/  LDCU.64 UR4, c[0x0][0x358] ;  /* 0x00006b00ff0477ac */ /* 0x000e660008000a00 */
[----:B--2---:R-:W-:-:S04]  /*0120*/  IMAD R0, R0, UR9, R5 ;  /* 0x0000000900007c24 */ /* 0x004fc8000f8e0205 */
[----:B-----5:R-:W-:Y:S01]  /*0130*/  IMAD R15, R0, UR8, R15 ;  /* 0x00000008000f7c24 */ /* 0x020fe2000f8e020f */
[----:B------:R-:W-:Y:S01]  /*0140*/  MOV R0, 0x0 ;  /* 0x0000000000007802 */ /* 0x000fe20000000f00 */
[----:B------:R2:W-:Y:S01]  /*0150*/  STL.64 [R1+0x10], R12 ;  /* 0x0000100c01007387 */ /* 0x0005e20000100a00 */
[----:B------:R-:W4:Y:S01]  /*0160*/  LDCU.64 UR8, c[0x4][0x8] ;  /* 0x01000100ff0877ac */ /* 0x000f220008000a00 */
[----:B0-----:R-:W-:-:S04]  /*0170*/  IMAD R15, R15, UR7, R14 ;  /* 0x000000070f0f7c24 */ /* 0x001fc8000f8e020e */
[----:B---3--:R-:W-:-:S05]  /*0180*/  IMAD.WIDE R2, R15, 0x4, R2 ;  /* 0x000000040f027825 */ /* 0x008fca00078e0202 */
[----:B-1----:R-:W3:Y:S01]  /*0190*/  LDG.E R8, desc[UR4][R2.64] ;  /* 0x0000000402087981 */ /* 0x002ee2000c1e1900 */
[----:B------:R-:W0:Y:S01]  /*01a0*/  LDCU UR4, c[0x0][0x2f8] ;  /* 0x00005f00ff0477ac */ /* 0x000e220008000800 */
[----:B------:R2:W1:Y:S02]  /*01b0*/  LDC.64 R10, c[0x4][R0] ;  /* 0x01000000000a7b82 */ /* 0x0004640000000a00 */
[----:B------:R2:W-:Y:S01]  /*01c0*/  STL.64 [R1], R14 ;  /* 0x0000000e01007387 */ /* 0x0005e20000100a00 */
[----:B----4-:R-:W-:Y:S02]  /*01d0*/  MOV R4, UR8 ;  /* 0x0000000800047c02 */ /* 0x010fe40008000f00 */
[----:B------:R-:W-:Y:S02]  /*01e0*/  MOV R5, UR9 ;  /* 0x0000000900057c02 */ /* 0x000fe40008000f00 */
[----:B0-----:R-:W-:-:S04]  /*01f0*/  IADD3 R6, P0, PT, R1, UR4, RZ ;  /* 0x0000000401067c10 */ /* 0x001fc8000ff1e0ff */
[----:B------:R-:W-:Y:S01]  /*0200*/  IADD3.X R7, PT, PT, RZ, UR6, RZ, P0, !PT ;  /* 0x00000006ff077c10 */ /* 0x000fe200087fe4ff */
[----:B-1-3--:R2:W-:Y:S08]  /*0210*/  STL.64 [R1+0x8], R8 ;  /* 0x0000080801007387 */ /* 0x00a5f00000100a00 */
[----:B------:R-:W-:-:S07]  /*0220*/  LEPC R20, `(.L_x_0) ;  /* 0x000000001014794e */ /* 0x000fce0000000000 */
[----:B--2---:R-:W-:Y:S05]  /*0230*/  CALL.ABS.NOINC R10 ;  /* 0x000000000a007343 */ /* 0x004fea0003c00000 */
.L_x_0:
[----:B------:R-:W-:Y:S05]  /*0240*/  EXIT ;  /* 0x000000000000794d */ /* 0x000fea0003800000 */
.L_x_1:
[----:B------:R-:W-:-:S00]  /*0250*/  BRA `(.L_x_1) ;  /* 0xfffffffc00fc7947 */ /* 0x000fc0000383ffff */
[----:B------:R-:W-:-:S00]  /*0260*/  NOP ;  /* 0x0000000000007918 */ /* 0x000fc00000000000 */
        /* <DEDUP_REMOVED lines=9> */
.L_x_2:


//--------------------- .nv.global.init           --------------------------
	.section	.nv.global.init,"aw",@progbits
.nv.global.init:
	.type		$str,@object
	.size		$str,(.L_0 - $str)
$str:
        /*0000*/ 	.byte	0x74, 0x69, 0x64, 0x20, 0x3a, 0x20, 0x25, 0x33, 0x64, 0x2c, 0x20, 0x67, 0x69, 0x64, 0x3a, 0x20
        /*0010*/ 	.byte	0x25, 0x33, 0x64, 0x2c, 0x20, 0x64, 0x61, 0x74, 0x61, 0x20, 0x3a, 0x20, 0x25, 0x33, 0x64, 0x2c
        /*0020*/ 	.byte	0x20, 0x62, 0x6c, 0x6f, 0x63, 0x49, 0x64, 0x78, 0x2e, 0x78, 0x3a, 0x25, 0x33, 0x64, 0x2c, 0x20
        /*0030*/ 	.byte	0x62, 0x6c, 0x6f, 0x63, 0x49, 0x64, 0x78, 0x2e, 0x79, 0x3a, 0x25, 0x33, 0x64, 0x2c, 0x20, 0x62
        /*0040*/ 	.byte	0x6c, 0x6f, 0x63, 0x49, 0x64, 0x78, 0x2e, 0x7a, 0x3a, 0x25, 0x33, 0x64, 0x0a, 0x00
.L_0:


//--------------------- .nv.shared.reserved.0     --------------------------
	.section	.nv.shared.reserved.0,"aw",@nobits
	.weak		__nv_reservedSMEM_offset_0_alias
	.size		__nv_reservedSMEM_offset_0_alias, 0, 64
	.other		__nv_reservedSMEM_offset_0_alias,@"STO_CUDA_RESERVED_SHARED STV_DEFAULT"
__nv_reservedSMEM_offset_0_alias:
	.zero		0
	.zero		64


//--------------------- .nv.constant0._Z12print3dArrayPi --------------------------
	.section	.nv.constant0._Z12print3dArrayPi,"a",@progbits
	.sectionflags	@""
	.align	4
.nv.constant0._Z12print3dArrayPi:
	.zero		904


//--------------------- SYMBOLS --------------------------

	.type		.nv.reservedSmem.offset0,@object
	.size		.nv.reservedSmem.offset0,0x4
	.type		vprintf,@function
